//
// Generated by NVIDIA NVVM Compiler
//
// Compiler Build ID: CL-36424714
// Cuda compilation tools, release 13.0, V13.0.88
// Based on NVVM 20.0.0
//

.version 9.0
.target sm_100
.address_size 64

	// .globl	_Z23kogge_stone_scan_kernelPfS_j

.visible .entry _Z23kogge_stone_scan_kernelPfS_j(
	.param .u64 .ptr .align 1 _Z23kogge_stone_scan_kernelPfS_j_param_0,
	.param .u64 .ptr .align 1 _Z23kogge_stone_scan_kernelPfS_j_param_1,
	.param .u32 _Z23kogge_stone_scan_kernelPfS_j_param_2
)
{
	.reg .b32 	%r<3>;
	.reg .b32 	%f<2>;
	.reg .b64 	%rd<5>;

	ld.param.u64 	%rd1, [_Z23kogge_stone_scan_kernelPfS_j_param_1];
	cvta.to.global.u64 	%rd2, %rd1;
	mov.u32 	%r1, %tid.x;
	add.s32 	%r2, %r1, 1;
	cvt.rn.f32.u32 	%f1, %r2;
	mul.wide.u32 	%rd3, %r1, 4;
	add.s64 	%rd4, %rd2, %rd3;
	st.global.f32 	[%rd4], %f1;
	ret;

}


// ===== COMPILED SASS (sm_100) =====

	.target	sm_100

	.elftype	@"ET_EXEC"


//--------------------- .note.nv.tkinfo           --------------------------
	.section	.note.nv.tkinfo,"",@"SHT_NOTE"
	.sectionflags	@"SHF_NOTE_NV_TKINFO"
	.tkinfo
        /*0018*/ 	.word	0x00000002
        /*0030*/ 	.string	""
        /*0030*/ 	.string	"ptxas"
        /*0030*/ 	.string	"Cuda compilation tools, release 13.0, V13.0.88"
        /*0030*/ 	.string	"Build cuda_13.0.r13.0/compiler.36424714_0"
        /*0030*/ 	.string	"-arch sm_100 -m 64 "



//--------------------- .note.nv.cuinfo           --------------------------
	.section	.note.nv.cuinfo,"",@"SHT_NOTE"
	.sectionflags	@"SHF_NOTE_NV_CUINFO"
        /*0018*/ 	.short	0x0002
        /*001a*/ 	.short	0x0064
        /*001c*/ 	.short	0x0082
	.zero		2


//--------------------- .nv.info                  --------------------------
	.section	.nv.info,"",@"SHT_CUDA_INFO"
	.align	4


	//----- nvinfo : EIATTR_REGCOUNT
	.align		4
        /*0000*/ 	.byte	0x04, 0x2f
        /*0002*/ 	.short	(.L_1 - .L_0)
	.align		4
.L_0:
        /*0004*/ 	.word	index@(_Z23kogge_stone_scan_kernelPfS_j)
        /*0008*/ 	.word	0x00000008


	//----- nvinfo : EIATTR_FRAME_SIZE
	.align		4
.L_1:
        /*000c*/ 	.byte	0x04, 0x11
        /*000e*/ 	.short	(.L_3 - .L_2)
	.align		4
.L_2:
        /*0010*/ 	.word	index@(_Z23kogge_stone_scan_kernelPfS_j)
        /*0014*/ 	.word	0x00000000


	//----- nvinfo : EIATTR_MIN_STACK_SIZE
	.align		4
.L_3:
        /*0018*/ 	.byte	0x04, 0x12
        /*001a*/ 	.short	(.L_5 - .L_4)
	.align		4
.L_4:
        /*001c*/ 	.word	index@(_Z23kogge_stone_scan_kernelPfS_j)
        /*0020*/ 	.word	0x00000000
.L_5:


//--------------------- .nv.compat                --------------------------
	.section	.nv.compat,"",@"SHT_CUDA_COMPAT_INFO"
	.align	4
        /*0000*/ 	.byte	0x02, 0x09, 0x00, 0x00, 0x02, 0x02, 0x01, 0x00, 0x02, 0x05, 0x05, 0x00, 0x03, 0x07, 0x01, 0x01
        /*0010*/ 	.byte	0x02, 0x03, 0x00, 0x00, 0x02, 0x06, 0x01, 0x00, 0x04, 0x0b, 0x08, 0x00, 0x09, 0x00, 0x00, 0x00
        /*0020*/ 	.byte	0x00, 0x00, 0x00, 0x00


//--------------------- .nv.info._Z23kogge_stone_scan_kernelPfS_j --------------------------
	.section	.nv.info._Z23kogge_stone_scan_kernelPfS_j,"",@"SHT_CUDA_INFO"
	.sectionflags	@""
	.align	4


	//----- nvinfo : EIATTR_CUDA_API_VERSION
	.align		4
        /*0000*/ 	.byte	0x04, 0x37
        /*0002*/ 	.short	(.L_7 - .L_6)
.L_6:
        /*0004*/ 	.word	0x00000082


	//----- nvinfo : EIATTR_KPARAM_INFO
	.align		4
.L_7:
        /*0008*/ 	.byte	0x04, 0x17
        /*000a*/ 	.short	(.L_9 - .L_8)
.L_8:
        /*000c*/ 	.word	0x00000000
        /*0010*/ 	.short	0x0002
        /*0012*/ 	.short	0x0010
        /*0014*/ 	.byte	0x00, 0xf0, 0x11, 0x00


	//----- nvinfo : EIATTR_KPARAM_INFO
	.align		4
.L_9:
        /*0018*/ 	.byte	0x04, 0x17
        /*001a*/ 	.short	(.L_11 - .L_10)
.L_10:
        /*001c*/ 	.word	0x00000000
        /*0020*/ 	.short	0x0001
        /*0022*/ 	.short	0x0008
        /*0024*/ 	.byte	0x00, 0xf5, 0x21, 0x00


	//----- nvinfo : EIATTR_KPARAM_INFO
	.align		4
.L_11:
        /*0028*/ 	.byte	0x04, 0x17
        /*002a*/ 	.short	(.L_13 - .L_12)
.L_12:
        /*002c*/ 	.word	0x00000000
        /*0030*/ 	.short	0x0000
        /*0032*/ 	.short	0x0000
        /*0034*/ 	.byte	0x00, 0xf5, 0x21, 0x00


	//----- nvinfo : EIATTR_SPARSE_MMA_MASK
	.align		4
.L_13:
        /*0038*/ 	.byte	0x03, 0x50
        /*003a*/ 	.short	0x0000


	//----- nvinfo : EIATTR_MAXREG_COUNT
	.align		4
        /*003c*/ 	.byte	0x03, 0x1b
        /*003e*/ 	.short	0x00ff


	//----- nvinfo : EIATTR_MERCURY_ISA_VERSION
	.align		4
        /*0040*/ 	.byte	0x03, 0x5f
        /*0042*/ 	.short	0x0101


	//----- nvinfo : EIATTR_VRC_CTA_INIT_COUNT
	.align		4
        /*0044*/ 	.byte	0x02, 0x4a
	.zero		1
	.zero		1


	//----- nvinfo : EIATTR_EXIT_INSTR_OFFSETS
	.align		4
        /*0048*/ 	.byte	0x04, 0x1c
        /*004a*/ 	.short	(.L_15 - .L_14)


	//   ....[0]....
.L_14:
        /*004c*/ 	.word	0x00000080


	//----- nvinfo : EIATTR_CBANK_PARAM_SIZE
	.align		4
.L_15:
        /*0050*/ 	.byte	0x03, 0x19
        /*0052*/ 	.short	0x0014


	//----- nvinfo : EIATTR_PARAM_CBANK
	.align		4
        /*0054*/ 	.byte	0x04, 0x0a
        /*0056*/ 	.short	(.L_17 - .L_16)
	.align		4
.L_16:
        /*0058*/ 	.word	index@(.nv.constant0._Z23kogge_stone_scan_kernelPfS_j)
        /*005c*/ 	.short	0x0380
        /*005e*/ 	.short	0x0014


	//----- nvinfo : EIATTR_SW_WAR
	.align		4
.L_17:
        /*0060*/ 	.byte	0x04, 0x36
        /*0062*/ 	.short	(.L_19 - .L_18)
.L_18:
        /*0064*/ 	.word	0x00000008
.L_19:


//--------------------- .nv.callgraph             --------------------------
	.section	.nv.callgraph,"",@"SHT_CUDA_CALLGRAPH"
	.align	4
	.sectionentsize	8
	.align		4
        /*0000*/ 	.word	0x00000000
	.align		4
        /*0004*/ 	.word	0xffffffff
	.align		4
        /*0008*/ 	.word	0x00000000
	.align		4
        /*000c*/ 	.word	0xfffffffe
	.align		4
        /*0010*/ 	.word	0x00000000
	.align		4
        /*0014*/ 	.word	0xfffffffd
	.align		4
        /*0018*/ 	.word	0x00000000
	.align		4
        /*001c*/ 	.word	0xfffffffc


//--------------------- .text._Z23kogge_stone_scan_kernelPfS_j --------------------------
	.section	.text._Z23kogge_stone_scan_kernelPfS_j,"ax",@progbits
	.align	128
        .global         _Z23kogge_stone_scan_kernelPfS_j
        .type           _Z23kogge_stone_scan_kernelPfS_j,@function
        .size           _Z23kogge_stone_scan_kernelPfS_j,(.L_x_1 - _Z23kogge_stone_scan_kernelPfS_j)
        .other          _Z23kogge_stone_scan_kernelPfS_j,@"STO_CUDA_ENTRY STV_DEFAULT"
_Z23kogge_stone_scan_kernelPfS_j:
.text._Z23kogge_stone_scan_kernelPfS_j:
[----:B------:R-:W-:Y:S01]  /*0000*/  LDC R1, c[0x0][0x37c] ;  /* 0x0000df00ff017b82 */ /* 0x000fe20000000800 */
[----:B------:R-:W0:Y:S07]  /*0010*/  S2R R5, SR_TID.X ;  /* 0x0000000000057919 */ /* 0x000e2e0000002100 */
[----:B------:R-:W1:Y:S01]  /*0020*/  LDC.64 R2, c[0x0][0x388] ;  /* 0x0000e200ff027b82 */ /* 0x000e620000000a00 */
[----:B------:R-:W2:Y:S01]  /*0030*/  LDCU.64 UR4, c[0x0][0x358] ;  /* 0x00006b00ff0477ac */ /* 0x000ea20008000a00 */
[C---:B0-----:R-:W-:Y:S01]  /*0040*/  IADD3 R0, PT, PT, R5.reuse, 0x1, RZ ;  /* 0x0000000105007810 */ /* 0x041fe20007ffe0ff */
[----:B-1----:R-:W-:-:S03]  /*0050*/  IMAD.WIDE.U32 R2, R5, 0x4, R2 ;  /* 0x0000000405027825 */ /* 0x002fc600078e0002 */
[----:B------:R-:W-:-:S05]  /*0060*/  I2FP.F32.U32 R5, R0 ;  /* 0x0000000000057245 */ /* 0x000fca0000201000 */
[----:B--2---:R-:W-:Y:S01]  /*0070*/  STG.E desc[UR4][R2.64], R5 ;  /* 0x0000000502007986 */ /* 0x004fe2000c101904 */
[----:B------:R-:W-:Y:S05]  /*0080*/  EXIT ;  /* 0x000000000000794d */ /* 0x000fea0003800000 */
.L_x_0:
[----:B------:R-:W-:-:S00]  /*0090*/  BRA `(.L_x_0) ;  /* 0xfffffffc00fc7947 */ /* 0x000fc0000383ffff */
[----:B------:R-:W-:-:S00]  /*00a0*/  NOP ;  /* 0x0000000000007918 */ /* 0x000fc00000000000 */
        /* <DEDUP_REMOVED lines=13> */
.L_x_1:


//--------------------- .nv.shared.reserved.0     --------------------------
	.section	.nv.shared.reserved.0,"aw",@nobits
	.weak		__nv_reservedSMEM_offset_0_alias
	.size		__nv_reservedSMEM_offset_0_alias, 0, 64
	.other		__nv_reservedSMEM_offset_0_alias,@"STO_CUDA_RESERVED_SHARED STV_DEFAULT"
__nv_reservedSMEM_offset_0_alias:
	.zero		0
	.zero		64


//--------------------- .nv.constant0._Z23kogge_stone_scan_kernelPfS_j --------------------------
	.section	.nv.constant0._Z23kogge_stone_scan_kernelPfS_j,"a",@progbits
	.sectionflags	@""
	.align	4
.nv.constant0._Z23kogge_stone_scan_kernelPfS_j:
	.zero		916


//--------------------- SYMBOLS --------------------------

	.type		.nv.reservedSmem.offset0,@object
	.size		.nv.reservedSmem.offset0,0x4
